//
// Generated by NVIDIA NVVM Compiler
//
// Compiler Build ID: CL-36424714
// Cuda compilation tools, release 13.0, V13.0.88
// Based on NVVM 20.0.0
//

.version 9.0
.target sm_100
.address_size 64

	// .globl	_Z18matrixMulRowKernelPfS_S_i

.visible .entry _Z18matrixMulRowKernelPfS_S_i(
	.param .u64 .ptr .align 1 _Z18matrixMulRowKernelPfS_S_i_param_0,
	.param .u64 .ptr .align 1 _Z18matrixMulRowKernelPfS_S_i_param_1,
	.param .u64 .ptr .align 1 _Z18matrixMulRowKernelPfS_S_i_param_2,
	.param .u32 _Z18matrixMulRowKernelPfS_S_i_param_3
)
{
	.reg .pred 	%p<13>;
	.reg .b32 	%r<80>;
	.reg .b32 	%f<67>;
	.reg .b64 	%rd<48>;

	ld.param.u64 	%rd4, [_Z18matrixMulRowKernelPfS_S_i_param_0];
	ld.param.u64 	%rd5, [_Z18matrixMulRowKernelPfS_S_i_param_1];
	ld.param.u32 	%r44, [_Z18matrixMulRowKernelPfS_S_i_param_3];
	cvta.to.global.u64 	%rd1, %rd5;
	cvta.to.global.u64 	%rd2, %rd4;
	mov.u32 	%r45, %ctaid.x;
	mov.u32 	%r46, %ntid.x;
	mov.u32 	%r47, %tid.x;
	mad.lo.s32 	%r1, %r45, %r46, %r47;
	setp.ge.s32 	%p1, %r1, %r44;
	setp.lt.s32 	%p2, %r44, 1;
	or.pred  	%p3, %p1, %p2;
	@%p3 bra 	$L__BB0_14;
	mul.lo.s32 	%r2, %r44, %r1;
	add.s32 	%r3, %r44, -1;
	and.b32  	%r4, %r44, 7;
	and.b32  	%r5, %r44, 2147483640;
	neg.s32 	%r6, %r5;
	shl.b32 	%r7, %r44, 3;
	mul.lo.s32 	%r8, %r44, 3;
	mul.lo.s32 	%r9, %r44, 7;
	mov.b32 	%r66, 0;
$L__BB0_2:
	setp.lt.u32 	%p4, %r3, 7;
	mov.f32 	%f66, 0f00000000;
	mov.b32 	%r78, 0;
	@%p4 bra 	$L__BB0_5;
	add.s32 	%r75, %r44, %r66;
	shl.b32 	%r50, %r44, 1;
	add.s32 	%r74, %r50, %r66;
	add.s32 	%r73, %r8, %r66;
	shl.b32 	%r51, %r44, 2;
	add.s32 	%r72, %r51, %r66;
	mad.lo.s32 	%r71, %r44, 5, %r66;
	mad.lo.s32 	%r70, %r44, 6, %r66;
	add.s32 	%r69, %r9, %r66;
	mov.f32 	%f66, 0f00000000;
	mov.u32 	%r67, %r2;
	mov.u32 	%r68, %r66;
	mov.u32 	%r76, %r6;
$L__BB0_4:
	.pragma "nounroll";
	mul.wide.s32 	%rd6, %r67, 4;
	add.s64 	%rd7, %rd2, %rd6;
	ld.global.f32 	%f16, [%rd7];
	mul.wide.u32 	%rd8, %r68, 4;
	add.s64 	%rd9, %rd1, %rd8;
	ld.global.f32 	%f17, [%rd9];
	fma.rn.f32 	%f18, %f16, %f17, %f66;
	ld.global.f32 	%f19, [%rd7+4];
	mul.wide.u32 	%rd10, %r75, 4;
	add.s64 	%rd11, %rd1, %rd10;
	ld.global.f32 	%f20, [%rd11];
	fma.rn.f32 	%f21, %f19, %f20, %f18;
	ld.global.f32 	%f22, [%rd7+8];
	mul.wide.u32 	%rd12, %r74, 4;
	add.s64 	%rd13, %rd1, %rd12;
	ld.global.f32 	%f23, [%rd13];
	fma.rn.f32 	%f24, %f22, %f23, %f21;
	ld.global.f32 	%f25, [%rd7+12];
	mul.wide.u32 	%rd14, %r73, 4;
	add.s64 	%rd15, %rd1, %rd14;
	ld.global.f32 	%f26, [%rd15];
	fma.rn.f32 	%f27, %f25, %f26, %f24;
	ld.global.f32 	%f28, [%rd7+16];
	mul.wide.u32 	%rd16, %r72, 4;
	add.s64 	%rd17, %rd1, %rd16;
	ld.global.f32 	%f29, [%rd17];
	fma.rn.f32 	%f30, %f28, %f29, %f27;
	ld.global.f32 	%f31, [%rd7+20];
	mul.wide.u32 	%rd18, %r71, 4;
	add.s64 	%rd19, %rd1, %rd18;
	ld.global.f32 	%f32, [%rd19];
	fma.rn.f32 	%f33, %f31, %f32, %f30;
	ld.global.f32 	%f34, [%rd7+24];
	mul.wide.u32 	%rd20, %r70, 4;
	add.s64 	%rd21, %rd1, %rd20;
	ld.global.f32 	%f35, [%rd21];
	fma.rn.f32 	%f36, %f34, %f35, %f33;
	ld.global.f32 	%f37, [%rd7+28];
	mul.wide.u32 	%rd22, %r69, 4;
	add.s64 	%rd23, %rd1, %rd22;
	ld.global.f32 	%f38, [%rd23];
	fma.rn.f32 	%f66, %f37, %f38, %f36;
	add.s32 	%r76, %r76, 8;
	add.s32 	%r75, %r75, %r7;
	add.s32 	%r74, %r74, %r7;
	add.s32 	%r73, %r73, %r7;
	add.s32 	%r72, %r72, %r7;
	add.s32 	%r71, %r71, %r7;
	add.s32 	%r70, %r70, %r7;
	add.s32 	%r69, %r69, %r7;
	add.s32 	%r68, %r68, %r7;
	add.s32 	%r67, %r67, 8;
	setp.ne.s32 	%p5, %r76, 0;
	mov.u32 	%r78, %r5;
	@%p5 bra 	$L__BB0_4;
$L__BB0_5:
	setp.eq.s32 	%p6, %r4, 0;
	@%p6 bra 	$L__BB0_13;
	add.s32 	%r52, %r4, -1;
	setp.lt.u32 	%p7, %r52, 3;
	@%p7 bra 	$L__BB0_8;
	add.s32 	%r53, %r78, %r2;
	mul.wide.s32 	%rd24, %r53, 4;
	add.s64 	%rd25, %rd2, %rd24;
	ld.global.f32 	%f40, [%rd25];
	mad.lo.s32 	%r54, %r78, %r44, %r66;
	mul.wide.u32 	%rd26, %r54, 4;
	add.s64 	%rd27, %rd1, %rd26;
	ld.global.f32 	%f41, [%rd27];
	fma.rn.f32 	%f42, %f40, %f41, %f66;
	ld.global.f32 	%f43, [%rd25+4];
	add.s32 	%r55, %r54, %r44;
	mul.wide.u32 	%rd28, %r55, 4;
	add.s64 	%rd29, %rd1, %rd28;
	ld.global.f32 	%f44, [%rd29];
	fma.rn.f32 	%f45, %f43, %f44, %f42;
	ld.global.f32 	%f46, [%rd25+8];
	add.s32 	%r56, %r55, %r44;
	mul.wide.u32 	%rd30, %r56, 4;
	add.s64 	%rd31, %rd1, %rd30;
	ld.global.f32 	%f47, [%rd31];
	fma.rn.f32 	%f48, %f46, %f47, %f45;
	ld.global.f32 	%f49, [%rd25+12];
	add.s32 	%r57, %r56, %r44;
	mul.wide.u32 	%rd32, %r57, 4;
	add.s64 	%rd33, %rd1, %rd32;
	ld.global.f32 	%f50, [%rd33];
	fma.rn.f32 	%f66, %f49, %f50, %f48;
	add.s32 	%r78, %r78, 4;
$L__BB0_8:
	and.b32  	%r58, %r44, 3;
	setp.eq.s32 	%p8, %r58, 0;
	@%p8 bra 	$L__BB0_13;
	setp.eq.s32 	%p9, %r58, 1;
	@%p9 bra 	$L__BB0_11;
	add.s32 	%r59, %r78, %r2;
	mul.wide.s32 	%rd34, %r59, 4;
	add.s64 	%rd35, %rd2, %rd34;
	ld.global.f32 	%f52, [%rd35];
	mad.lo.s32 	%r60, %r78, %r44, %r66;
	mul.wide.u32 	%rd36, %r60, 4;
	add.s64 	%rd37, %rd1, %rd36;
	ld.global.f32 	%f53, [%rd37];
	fma.rn.f32 	%f54, %f52, %f53, %f66;
	ld.global.f32 	%f55, [%rd35+4];
	add.s32 	%r61, %r60, %r44;
	mul.wide.u32 	%rd38, %r61, 4;
	add.s64 	%rd39, %rd1, %rd38;
	ld.global.f32 	%f56, [%rd39];
	fma.rn.f32 	%f66, %f55, %f56, %f54;
	add.s32 	%r78, %r78, 2;
$L__BB0_11:
	and.b32  	%r62, %r44, 1;
	setp.eq.b32 	%p10, %r62, 1;
	not.pred 	%p11, %p10;
	@%p11 bra 	$L__BB0_13;
	add.s32 	%r63, %r78, %r2;
	mul.wide.s32 	%rd40, %r63, 4;
	add.s64 	%rd41, %rd2, %rd40;
	ld.global.f32 	%f57, [%rd41];
	mad.lo.s32 	%r64, %r78, %r44, %r66;
	mul.wide.u32 	%rd42, %r64, 4;
	add.s64 	%rd43, %rd1, %rd42;
	ld.global.f32 	%f58, [%rd43];
	fma.rn.f32 	%f66, %f57, %f58, %f66;
$L__BB0_13:
	ld.param.u64 	%rd47, [_Z18matrixMulRowKernelPfS_S_i_param_2];
	add.s32 	%r65, %r66, %r2;
	cvta.to.global.u64 	%rd44, %rd47;
	mul.wide.s32 	%rd45, %r65, 4;
	add.s64 	%rd46, %rd44, %rd45;
	st.global.f32 	[%rd46], %f66;
	add.s32 	%r66, %r66, 1;
	setp.ne.s32 	%p12, %r66, %r44;
	@%p12 bra 	$L__BB0_2;
$L__BB0_14:
	ret;

}
	// .globl	_Z21matrixMulColumnKernelPfS_S_i
.visible .entry _Z21matrixMulColumnKernelPfS_S_i(
	.param .u64 .ptr .align 1 _Z21matrixMulColumnKernelPfS_S_i_param_0,
	.param .u64 .ptr .align 1 _Z21matrixMulColumnKernelPfS_S_i_param_1,
	.param .u64 .ptr .align 1 _Z21matrixMulColumnKernelPfS_S_i_param_2,
	.param .u32 _Z21matrixMulColumnKernelPfS_S_i_param_3
)
{
	.reg .pred 	%p<12>;
	.reg .b32 	%r<44>;
	.reg .b32 	%f<67>;
	.reg .b64 	%rd<49>;

	ld.param.u64 	%rd5, [_Z21matrixMulColumnKernelPfS_S_i_param_0];
	ld.param.u64 	%rd6, [_Z21matrixMulColumnKernelPfS_S_i_param_1];
	ld.param.u64 	%rd4, [_Z21matrixMulColumnKernelPfS_S_i_param_2];
	ld.param.u32 	%r24, [_Z21matrixMulColumnKernelPfS_S_i_param_3];
	cvta.to.global.u64 	%rd1, %rd6;
	cvta.to.global.u64 	%rd2, %rd5;
	mov.u32 	%r25, %ctaid.x;
	mov.u32 	%r26, %ntid.x;
	mov.u32 	%r27, %tid.x;
	mad.lo.s32 	%r1, %r25, %r26, %r27;
	setp.ge.s32 	%p1, %r1, %r24;
	setp.lt.s32 	%p2, %r24, 1;
	or.pred  	%p3, %p1, %p2;
	@%p3 bra 	$L__BB1_14;
	add.s32 	%r2, %r24, -1;
	and.b32  	%r3, %r24, 7;
	add.s32 	%r4, %r3, -1;
	and.b32  	%r5, %r24, 3;
	and.b32  	%r6, %r24, 2147483640;
	and.b32  	%r7, %r24, 1;
	neg.s32 	%r8, %r6;
	shl.b32 	%r9, %r24, 3;
	cvta.to.global.u64 	%rd3, %rd4;
	mov.b32 	%r37, 0;
	mul.wide.u32 	%rd41, %r24, 4;
$L__BB1_2:
	setp.lt.u32 	%p4, %r2, 7;
	mul.lo.s32 	%r11, %r37, %r24;
	mov.f32 	%f66, 0f00000000;
	mov.b32 	%r42, 0;
	@%p4 bra 	$L__BB1_5;
	mov.f32 	%f66, 0f00000000;
	mov.u32 	%r38, %r11;
	mov.u32 	%r39, %r1;
	mov.u32 	%r40, %r8;
$L__BB1_4:
	.pragma "nounroll";
	mul.wide.u32 	%rd7, %r38, 4;
	add.s64 	%rd8, %rd2, %rd7;
	ld.global.f32 	%f16, [%rd8];
	mul.wide.s32 	%rd9, %r39, 4;
	add.s64 	%rd10, %rd1, %rd9;
	ld.global.f32 	%f17, [%rd10];
	fma.rn.f32 	%f18, %f16, %f17, %f66;
	ld.global.f32 	%f19, [%rd8+4];
	mul.wide.u32 	%rd11, %r24, 4;
	add.s64 	%rd12, %rd10, %rd11;
	ld.global.f32 	%f20, [%rd12];
	fma.rn.f32 	%f21, %f19, %f20, %f18;
	ld.global.f32 	%f22, [%rd8+8];
	add.s64 	%rd13, %rd12, %rd11;
	ld.global.f32 	%f23, [%rd13];
	fma.rn.f32 	%f24, %f22, %f23, %f21;
	ld.global.f32 	%f25, [%rd8+12];
	add.s64 	%rd14, %rd13, %rd11;
	ld.global.f32 	%f26, [%rd14];
	fma.rn.f32 	%f27, %f25, %f26, %f24;
	ld.global.f32 	%f28, [%rd8+16];
	add.s64 	%rd15, %rd14, %rd11;
	ld.global.f32 	%f29, [%rd15];
	fma.rn.f32 	%f30, %f28, %f29, %f27;
	ld.global.f32 	%f31, [%rd8+20];
	add.s64 	%rd16, %rd15, %rd11;
	ld.global.f32 	%f32, [%rd16];
	fma.rn.f32 	%f33, %f31, %f32, %f30;
	ld.global.f32 	%f34, [%rd8+24];
	add.s64 	%rd17, %rd16, %rd11;
	ld.global.f32 	%f35, [%rd17];
	fma.rn.f32 	%f36, %f34, %f35, %f33;
	ld.global.f32 	%f37, [%rd8+28];
	add.s64 	%rd18, %rd17, %rd11;
	ld.global.f32 	%f38, [%rd18];
	fma.rn.f32 	%f66, %f37, %f38, %f36;
	add.s32 	%r40, %r40, 8;
	add.s32 	%r39, %r39, %r9;
	add.s32 	%r38, %r38, 8;
	setp.ne.s32 	%p5, %r40, 0;
	mov.u32 	%r42, %r6;
	@%p5 bra 	$L__BB1_4;
$L__BB1_5:
	setp.eq.s32 	%p6, %r3, 0;
	@%p6 bra 	$L__BB1_13;
	setp.lt.u32 	%p7, %r4, 3;
	@%p7 bra 	$L__BB1_8;
	add.s32 	%r30, %r42, %r11;
	mul.wide.u32 	%rd19, %r30, 4;
	add.s64 	%rd20, %rd2, %rd19;
	ld.global.f32 	%f40, [%rd20];
	mad.lo.s32 	%r31, %r42, %r24, %r1;
	mul.wide.s32 	%rd21, %r31, 4;
	add.s64 	%rd22, %rd1, %rd21;
	ld.global.f32 	%f41, [%rd22];
	fma.rn.f32 	%f42, %f40, %f41, %f66;
	cvt.u64.u32 	%rd23, %r11;
	cvt.u64.u32 	%rd24, %r42;
	add.s64 	%rd25, %rd24, %rd23;
	shl.b64 	%rd26, %rd25, 2;
	add.s64 	%rd27, %rd2, %rd26;
	ld.global.f32 	%f43, [%rd27+4];
	add.s64 	%rd29, %rd22, %rd41;
	ld.global.f32 	%f44, [%rd29];
	fma.rn.f32 	%f45, %f43, %f44, %f42;
	ld.global.f32 	%f46, [%rd27+8];
	add.s64 	%rd30, %rd29, %rd41;
	ld.global.f32 	%f47, [%rd30];
	fma.rn.f32 	%f48, %f46, %f47, %f45;
	ld.global.f32 	%f49, [%rd27+12];
	add.s64 	%rd31, %rd30, %rd41;
	ld.global.f32 	%f50, [%rd31];
	fma.rn.f32 	%f66, %f49, %f50, %f48;
	add.s32 	%r42, %r42, 4;
$L__BB1_8:
	setp.eq.s32 	%p8, %r5, 0;
	@%p8 bra 	$L__BB1_13;
	setp.eq.s32 	%p9, %r5, 1;
	@%p9 bra 	$L__BB1_11;
	add.s32 	%r32, %r42, %r11;
	mul.wide.u32 	%rd32, %r32, 4;
	add.s64 	%rd33, %rd2, %rd32;
	ld.global.f32 	%f52, [%rd33];
	mad.lo.s32 	%r33, %r42, %r24, %r1;
	mul.wide.s32 	%rd34, %r33, 4;
	add.s64 	%rd35, %rd1, %rd34;
	ld.global.f32 	%f53, [%rd35];
	fma.rn.f32 	%f54, %f52, %f53, %f66;
	cvt.u64.u32 	%rd36, %r11;
	cvt.u64.u32 	%rd37, %r42;
	add.s64 	%rd38, %rd37, %rd36;
	shl.b64 	%rd39, %rd38, 2;
	add.s64 	%rd40, %rd2, %rd39;
	ld.global.f32 	%f55, [%rd40+4];
	add.s64 	%rd42, %rd35, %rd41;
	ld.global.f32 	%f56, [%rd42];
	fma.rn.f32 	%f66, %f55, %f56, %f54;
	add.s32 	%r42, %r42, 2;
$L__BB1_11:
	setp.eq.s32 	%p10, %r7, 0;
	@%p10 bra 	$L__BB1_13;
	add.s32 	%r34, %r42, %r11;
	mul.wide.u32 	%rd43, %r34, 4;
	add.s64 	%rd44, %rd2, %rd43;
	ld.global.f32 	%f57, [%rd44];
	mad.lo.s32 	%r35, %r42, %r24, %r1;
	mul.wide.s32 	%rd45, %r35, 4;
	add.s64 	%rd46, %rd1, %rd45;
	ld.global.f32 	%f58, [%rd46];
	fma.rn.f32 	%f66, %f57, %f58, %f66;
$L__BB1_13:
	add.s32 	%r36, %r11, %r1;
	mul.wide.s32 	%rd47, %r36, 4;
	add.s64 	%rd48, %rd3, %rd47;
	st.global.f32 	[%rd48], %f66;
	add.s32 	%r37, %r37, 1;
	setp.ne.s32 	%p11, %r37, %r24;
	@%p11 bra 	$L__BB1_2;
$L__BB1_14:
	ret;

}


// ===== COMPILED SASS (sm_100) =====

	.target	sm_100

	.elftype	@"ET_EXEC"


//--------------------- .note.nv.tkinfo           --------------------------
	.section	.note.nv.tkinfo,"",@"SHT_NOTE"
	.sectionflags	@"SHF_NOTE_NV_TKINFO"
	.tkinfo
        /*0018*/ 	.word	0x00000002
        /*0030*/ 	.string	""
        /*0030*/ 	.string	"ptxas"
        /*0030*/ 	.string	"Cuda compilation tools, release 13.0, V13.0.88"
        /*0030*/ 	.string	"Build cuda_13.0.r13.0/compiler.36424714_0"
        /*0030*/ 	.string	"-arch sm_100 -m 64 "



//--------------------- .note.nv.cuinfo           --------------------------
	.section	.note.nv.cuinfo,"",@"SHT_NOTE"
	.sectionflags	@"SHF_NOTE_NV_CUINFO"
        /*0018*/ 	.short	0x0002
        /*001a*/ 	.short	0x0064
        /*001c*/ 	.short	0x0082
	.zero		2


//--------------------- .nv.info                  --------------------------
	.section	.nv.info,"",@"SHT_CUDA_INFO"
	.align	4


	//----- nvinfo : EIATTR_REGCOUNT
	.align		4
        /*0000*/ 	.byte	0x04, 0x2f
        /*0002*/ 	.short	(.L_1 - .L_0)
	.align		4
.L_0:
        /*0004*/ 	.word	index@(_Z18matrixMulRowKernelPfS_S_i)
        /*0008*/ 	.word	0x00000020


	//----- nvinfo : EIATTR_FRAME_SIZE
	.align		4
.L_1:
        /*000c*/ 	.byte	0x04, 0x11
        /*000e*/ 	.short	(.L_3 - .L_2)
	.align		4
.L_2:
        /*0010*/ 	.word	index@(_Z18matrixMulRowKernelPfS_S_i)
        /*0014*/ 	.word	0x00000000


	//----- nvinfo : EIATTR_REGCOUNT
	.align		4
.L_3:
        /*0018*/ 	.byte	0x04, 0x2f
        /*001a*/ 	.short	(.L_5 - .L_4)
	.align		4
.L_4:
        /*001c*/ 	.word	index@(_Z21matrixMulColumnKernelPfS_S_i)
        /*0020*/ 	.word	0x00000020


	//----- nvinfo : EIATTR_FRAME_SIZE
	.align		4
.L_5:
        /*0024*/ 	.byte	0x04, 0x11
        /*0026*/ 	.short	(.L_7 - .L_6)
	.align		4
.L_6:
        /*0028*/ 	.word	index@(_Z21matrixMulColumnKernelPfS_S_i)
        /*002c*/ 	.word	0x00000000


	//----- nvinfo : EIATTR_MIN_STACK_SIZE
	.align		4
.L_7:
        /*0030*/ 	.byte	0x04, 0x12
        /*0032*/ 	.short	(.L_9 - .L_8)
	.align		4
.L_8:
        /*0034*/ 	.word	index@(_Z21matrixMulColumnKernelPfS_S_i)
        /*0038*/ 	.word	0x00000000


	//----- nvinfo : EIATTR_MIN_STACK_SIZE
	.align		4
.L_9:
        /*003c*/ 	.byte	0x04, 0x12
        /*003e*/ 	.short	(.L_11 - .L_10)
	.align		4
.L_10:
        /*0040*/ 	.word	index@(_Z18matrixMulRowKernelPfS_S_i)
        /*0044*/ 	.word	0x00000000
.L_11:


//--------------------- .nv.compat                --------------------------
	.section	.nv.compat,"",@"SHT_CUDA_COMPAT_INFO"
	.align	4
        /*0000*/ 	.byte	0x02, 0x09, 0x00, 0x00, 0x02, 0x02, 0x01, 0x00, 0x02, 0x05, 0x05, 0x00, 0x03, 0x07, 0x01, 0x01
        /*0010*/ 	.byte	0x02, 0x03, 0x00, 0x00, 0x02, 0x06, 0x01, 0x00, 0x04, 0x0b, 0x08, 0x00, 0x09, 0x00, 0x00, 0x00
        /*0020*/ 	.byte	0x00, 0x00, 0x00, 0x00


//--------------------- .nv.info._Z21matrixMulColumnKernelPfS_S_i --------------------------
	.section	.nv.info._Z21matrixMulColumnKernelPfS_S_i,"",@"SHT_CUDA_INFO"
	.sectionflags	@""
	.align	4


	//----- nvinfo : EIATTR_CUDA_API_VERSION
	.align		4
        /*0000*/ 	.byte	0x04, 0x37
        /*0002*/ 	.short	(.L_13 - .L_12)
.L_12:
        /*0004*/ 	.word	0x00000082


	//----- nvinfo : EIATTR_KPARAM_INFO
	.align		4
.L_13:
        /*0008*/ 	.byte	0x04, 0x17
        /*000a*/ 	.short	(.L_15 - .L_14)
.L_14:
        /*000c*/ 	.word	0x00000000
        /*0010*/ 	.short	0x0003
        /*0012*/ 	.short	0x0018
        /*0014*/ 	.byte	0x00, 0xf0, 0x11, 0x00


	//----- nvinfo : EIATTR_KPARAM_INFO
	.align		4
.L_15:
        /*0018*/ 	.byte	0x04, 0x17
        /*001a*/ 	.short	(.L_17 - .L_16)
.L_16:
        /*001c*/ 	.word	0x00000000
        /*0020*/ 	.short	0x0002
        /*0022*/ 	.short	0x0010
        /*0024*/ 	.byte	0x00, 0xf5, 0x21, 0x00


	//----- nvinfo : EIATTR_KPARAM_INFO
	.align		4
.L_17:
        /*0028*/ 	.byte	0x04, 0x17
        /*002a*/ 	.short	(.L_19 - .L_18)
.L_18:
        /*002c*/ 	.word	0x00000000
        /*0030*/ 	.short	0x0001
        /*0032*/ 	.short	0x0008
        /*0034*/ 	.byte	0x00, 0xf5, 0x21, 0x00


	//----- nvinfo : EIATTR_KPARAM_INFO
	.align		4
.L_19:
        /*0038*/ 	.byte	0x04, 0x17
        /*003a*/ 	.short	(.L_21 - .L_20)
.L_20:
        /*003c*/ 	.word	0x00000000
        /*0040*/ 	.short	0x0000
        /*0042*/ 	.short	0x0000
        /*0044*/ 	.byte	0x00, 0xf5, 0x21, 0x00


	//----- nvinfo : EIATTR_SPARSE_MMA_MASK
	.align		4
.L_21:
        /*0048*/ 	.byte	0x03, 0x50
        /*004a*/ 	.short	0x0000


	//----- nvinfo : EIATTR_MAXREG_COUNT
	.align		4
        /*004c*/ 	.byte	0x03, 0x1b
        /*004e*/ 	.short	0x00ff


	//----- nvinfo : EIATTR_MERCURY_ISA_VERSION
	.align		4
        /*0050*/ 	.byte	0x03, 0x5f
        /*0052*/ 	.short	0x0101


	//----- nvinfo : EIATTR_VRC_CTA_INIT_COUNT
	.align		4
        /*0054*/ 	.byte	0x02, 0x4a
	.zero		1
	.zero		1


	//----- nvinfo : EIATTR_EXIT_INSTR_OFFSETS
	.align		4
        /*0058*/ 	.byte	0x04, 0x1c
        /*005a*/ 	.short	(.L_23 - .L_22)


	//   ....[0]....
.L_22:
        /*005c*/ 	.word	0x00000080


	//   ....[1]....
        /*0060*/ 	.word	0x000008a0


	//----- nvinfo : EIATTR_CBANK_PARAM_SIZE
	.align		4
.L_23:
        /*0064*/ 	.byte	0x03, 0x19
        /*0066*/ 	.short	0x001c


	//----- nvinfo : EIATTR_PARAM_CBANK
	.align		4
        /*0068*/ 	.byte	0x04, 0x0a
        /*006a*/ 	.short	(.L_25 - .L_24)
	.align		4
.L_24:
        /*006c*/ 	.word	index@(.nv.constant0._Z21matrixMulColumnKernelPfS_S_i)
        /*0070*/ 	.short	0x0380
        /*0072*/ 	.short	0x001c


	//----- nvinfo : EIATTR_SW_WAR
	.align		4
.L_25:
        /*0074*/ 	.byte	0x04, 0x36
        /*0076*/ 	.short	(.L_27 - .L_26)
.L_26:
        /*0078*/ 	.word	0x00000008
.L_27:


//--------------------- .nv.info._Z18matrixMulRowKernelPfS_S_i --------------------------
	.section	.nv.info._Z18matrixMulRowKernelPfS_S_i,"",@"SHT_CUDA_INFO"
	.sectionflags	@""
	.align	4


	//----- nvinfo : EIATTR_CUDA_API_VERSION
	.align		4
        /*0000*/ 	.byte	0x04, 0x37
        /*0002*/ 	.short	(.L_29 - .L_28)
.L_28:
        /*0004*/ 	.word	0x00000082


	//----- nvinfo : EIATTR_KPARAM_INFO
	.align		4
.L_29:
        /*0008*/ 	.byte	0x04, 0x17
        /*000a*/ 	.short	(.L_31 - .L_30)
.L_30:
        /*000c*/ 	.word	0x00000000
        /*0010*/ 	.short	0x0003
        /*0012*/ 	.short	0x0018
        /*0014*/ 	.byte	0x00, 0xf0, 0x11, 0x00


	//----- nvinfo : EIATTR_KPARAM_INFO
	.align		4
.L_31:
        /*0018*/ 	.byte	0x04, 0x17
        /*001a*/ 	.short	(.L_33 - .L_32)
.L_32:
        /*001c*/ 	.word	0x00000000
        /*0020*/ 	.short	0x0002
        /*0022*/ 	.short	0x0010
        /*0024*/ 	.byte	0x00, 0xf5, 0x21, 0x00


	//----- nvinfo : EIATTR_KPARAM_INFO
	.align		4
.L_33:
        /*0028*/ 	.byte	0x04, 0x17
        /*002a*/ 	.short	(.L_35 - .L_34)
.L_34:
        /*002c*/ 	.word	0x00000000
        /*0030*/ 	.short	0x0001
        /*0032*/ 	.short	0x0008
        /*0034*/ 	.byte	0x00, 0xf5, 0x21, 0x00


	//----- nvinfo : EIATTR_KPARAM_INFO
	.align		4
.L_35:
        /*0038*/ 	.byte	0x04, 0x17
        /*003a*/ 	.short	(.L_37 - .L_36)
.L_36:
        /*003c*/ 	.word	0x00000000
        /*0040*/ 	.short	0x0000
        /*0042*/ 	.short	0x0000
        /*0044*/ 	.byte	0x00, 0xf5, 0x21, 0x00


	//----- nvinfo : EIATTR_SPARSE_MMA_MASK
	.align		4
.L_37:
        /*0048*/ 	.byte	0x03, 0x50
        /*004a*/ 	.short	0x0000


	//----- nvinfo : EIATTR_MAXREG_COUNT
	.align		4
        /*004c*/ 	.byte	0x03, 0x1b
        /*004e*/ 	.short	0x00ff


	//----- nvinfo : EIATTR_MERCURY_ISA_VERSION
	.align		4
        /*0050*/ 	.byte	0x03, 0x5f
        /*0052*/ 	.short	0x0101


	//----- nvinfo : EIATTR_VRC_CTA_INIT_COUNT
	.align		4
        /*0054*/ 	.byte	0x02, 0x4a
	.zero		1
	.zero		1


	//----- nvinfo : EIATTR_EXIT_INSTR_OFFSETS
	.align		4
        /*0058*/ 	.byte	0x04, 0x1c
        /*005a*/ 	.short	(.L_39 - .L_38)


	//   ....[0]....
.L_38:
        /*005c*/ 	.word	0x00000080


	//   ....[1]....
        /*0060*/ 	.word	0x00000950


	//----- nvinfo : EIATTR_CBANK_PARAM_SIZE
	.align		4
.L_39:
        /*0064*/ 	.byte	0x03, 0x19
        /*0066*/ 	.short	0x001c


	//----- nvinfo : EIATTR_PARAM_CBANK
	.align		4
        /*0068*/ 	.byte	0x04, 0x0a
        /*006a*/ 	.short	(.L_41 - .L_40)
	.align		4
.L_40:
        /*006c*/ 	.word	index@(.nv.constant0._Z18matrixMulRowKernelPfS_S_i)
        /*0070*/ 	.short	0x0380
        /*0072*/ 	.short	0x001c


	//----- nvinfo : EIATTR_SW_WAR
	.align		4
.L_41:
        /*0074*/ 	.byte	0x04, 0x36
        /*0076*/ 	.short	(.L_43 - .L_42)
.L_42:
        /*0078*/ 	.word	0x00000008
.L_43:


//--------------------- .nv.callgraph             --------------------------
	.section	.nv.callgraph,"",@"SHT_CUDA_CALLGRAPH"
	.align	4
	.sectionentsize	8
	.align		4
        /*0000*/ 	.word	0x00000000
	.align		4
        /*0004*/ 	.word	0xffffffff
	.align		4
        /*0008*/ 	.word	0x00000000
	.align		4
        /*000c*/ 	.word	0xfffffffe
	.align		4
        /*0010*/ 	.word	0x00000000
	.align		4
        /*0014*/ 	.word	0xfffffffd
	.align		4
        /*0018*/ 	.word	0x00000000
	.align		4
        /*001c*/ 	.word	0xfffffffc


//--------------------- .text._Z21matrixMulColumnKernelPfS_S_i --------------------------
	.section	.text._Z21matrixMulColumnKernelPfS_S_i,"ax",@progbits
	.align	128
        .global         _Z21matrixMulColumnKernelPfS_S_i
        .type           _Z21matrixMulColumnKernelPfS_S_i,@function
        .size           _Z21matrixMulColumnKernelPfS_S_i,(.L_x_12 - _Z21matrixMulColumnKernelPfS_S_i)
        .other          _Z21matrixMulColumnKernelPfS_S_i,@"STO_CUDA_ENTRY STV_DEFAULT"
_Z21matrixMulColumnKernelPfS_S_i:
.text._Z21matrixMulColumnKernelPfS_S_i:
[----:B------:R-:W-:Y:S01]  /*0000*/  LDC R1, c[0x0][0x37c] ;  /* 0x0000df00ff017b82 */ /* 0x000fe20000000800 */
[----:B------:R-:W0:Y:S07]  /*0010*/  S2R R3, SR_TID.X ;  /* 0x0000000000037919 */ /* 0x000e2e0000002100 */
[----:B------:R-:W0:Y:S08]  /*0020*/  S2UR UR4, SR_CTAID.X ;  /* 0x00000000000479c3 */ /* 0x000e300000002500 */
[----:B------:R-:W0:Y:S08]  /*0030*/  LDC R0, c[0x0][0x360] ;  /* 0x0000d800ff007b82 */ /* 0x000e300000000800 */
[----:B------:R-:W1:Y:S01]  /*0040*/  LDC R5, c[0x0][0x398] ;  /* 0x0000e600ff057b82 */ /* 0x000e620000000800 */
[----:B0-----:R-:W-:Y:S01]  /*0050*/  IMAD R0, R0, UR4, R3 ;  /* 0x0000000400007c24 */ /* 0x001fe2000f8e0203 */
[----:B-1----:R-:W-:-:S04]  /*0060*/  ISETP.GE.AND P0, PT, R5, 0x1, PT ;  /* 0x000000010500780c */ /* 0x002fc80003f06270 */
[----:B------:R-:W-:-:S13]  /*0070*/  ISETP.GE.OR P0, PT, R0, R5, !P0 ;  /* 0x000000050000720c */ /* 0x000fda0004706670 */
[----:B------:R-:W-:Y:S05]  /*0080*/  @P0 EXIT ;  /* 0x000000000000094d */ /* 0x000fea0003800000 */
[C---:B------:R-:W-:Y:S01]  /*0090*/  LOP3.LUT R2, R5.reuse, 0x7, RZ, 0xc0, !PT ;  /* 0x0000000705027812 */ /* 0x040fe200078ec0ff */
[----:B------:R-:W0:Y:S01]  /*00a0*/  LDCU.64 UR4, c[0x0][0x358] ;  /* 0x00006b00ff0477ac */ /* 0x000e220008000a00 */
[----:B------:R-:W-:Y:S02]  /*00b0*/  IADD3 R3, PT, PT, R5, -0x1, RZ ;  /* 0xffffffff05037810 */ /* 0x000fe40007ffe0ff */
[----:B------:R-:W-:Y:S02]  /*00c0*/  IADD3 R4, PT, PT, R2, -0x1, RZ ;  /* 0xffffffff02047810 */ /* 0x000fe40007ffe0ff */
[----:B------:R-:W-:Y:S02]  /*00d0*/  ISETP.GE.U32.AND P0, PT, R3, 0x7, PT ;  /* 0x000000070300780c */ /* 0x000fe40003f06070 */
[----:B------:R-:W-:Y:S02]  /*00e0*/  ISETP.GE.U32.AND P1, PT, R4, 0x3, PT ;  /* 0x000000030400780c */ /* 0x000fe40003f26070 */
[----:B------:R-:W-:-:S02]  /*00f0*/  LOP3.LUT R3, R5, 0x7ffffff8, RZ, 0xc0, !PT ;  /* 0x7ffffff805037812 */ /* 0x000fc400078ec0ff */
[----:B------:R-:W-:Y:S01]  /*0100*/  LOP3.LUT R4, R5, 0x3, RZ, 0xc0, !PT ;  /* 0x0000000305047812 */ /* 0x000fe200078ec0ff */
[----:B------:R-:W-:Y:S01]  /*0110*/  HFMA2 R5, -RZ, RZ, 0, 0 ;  /* 0x00000000ff057431 */ /* 0x000fe200000001ff */
[----:B------:R-:W-:-:S07]  /*0120*/  IADD3 R6, PT, PT, -R3, RZ, RZ ;  /* 0x000000ff03067210 */ /* 0x000fce0007ffe1ff */
.L_x_4:
[----:B-1----:R-:W1:Y:S01]  /*0130*/  LDC R7, c[0x0][0x398] ;  /* 0x0000e600ff077b82 */ /* 0x002e620000000800 */
[----:B------:R-:W-:Y:S02]  /*0140*/  MOV R20, RZ ;  /* 0x000000ff00147202 */ /* 0x000fe40000000f00 */
[----:B------:R-:W-:Y:S01]  /*0150*/  MOV R8, RZ ;  /* 0x000000ff00087202 */ /* 0x000fe20000000f00 */
[C---:B-1----:R-:W-:Y:S01]  /*0160*/  IMAD R9, R5.reuse, R7, RZ ;  /* 0x0000000705097224 */ /* 0x042fe200078e02ff */
[----:B------:R-:W-:-:S04]  /*0170*/  IADD3 R5, PT, PT, R5, 0x1, RZ ;  /* 0x0000000105057810 */ /* 0x000fc80007ffe0ff */
[----:B------:R-:W-:Y:S01]  /*0180*/  ISETP.NE.AND P2, PT, R5, R7, PT ;  /* 0x000000070500720c */ /* 0x000fe20003f45270 */
[----:B------:R-:W-:-:S12]  /*0190*/  @!P0 BRA `(.L_x_0) ;  /* 0x0000000000b48947 */ /* 0x000fd80003800000 */
[----:B------:R-:W-:Y:S02]  /*01a0*/  MOV R20, RZ ;  /* 0x000000ff00147202 */ /* 0x000fe40000000f00 */
[----:B------:R-:W-:Y:S02]  /*01b0*/  MOV R23, R9 ;  /* 0x0000000900177202 */ /* 0x000fe40000000f00 */
[----:B------:R-:W-:Y:S02]  /*01c0*/  MOV R22, R0 ;  /* 0x0000000000167202 */ /* 0x000fe40000000f00 */
[----:B------:R-:W-:-:S07]  /*01d0*/  MOV R24, R6 ;  /* 0x0000000600187202 */ /* 0x000fce0000000f00 */
.L_x_1:
[----:B------:R-:W1:Y:S08]  /*01e0*/  LDC.64 R18, c[0x0][0x388] ;  /* 0x0000e200ff127b82 */ /* 0x000e700000000a00 */
[----:B------:R-:W2:Y:S01]  /*01f0*/  LDC.64 R10, c[0x0][0x380] ;  /* 0x0000e000ff0a7b82 */ /* 0x000ea20000000a00 */
[----:B-1----:R-:W-:-:S05]  /*0200*/  IMAD.WIDE R18, R22, 0x4, R18 ;  /* 0x0000000416127825 */ /* 0x002fca00078e0212 */
[----:B0-----:R0:W3:Y:S01]  /*0210*/  LDG.E R29, desc[UR4][R18.64] ;  /* 0x00000004121d7981 */ /* 0x0010e2000c1e1900 */
[----:B--2---:R-:W-:-:S04]  /*0220*/  IMAD.WIDE.U32 R10, R23, 0x4, R10 ;  /* 0x00000004170a7825 */ /* 0x004fc800078e000a */
[C---:B------:R-:W-:Y:S01]  /*0230*/  IMAD.WIDE.U32 R26, R7.reuse, 0x4, R18 ;  /* 0x00000004071a7825 */ /* 0x040fe200078e0012 */
[----:B------:R-:W3:Y:S04]  /*0240*/  LDG.E R25, desc[UR4][R10.64] ;  /* 0x000000040a197981 */ /* 0x000ee8000c1e1900 */
[----:B------:R-:W2:Y:S04]  /*0250*/  LDG.E R21, desc[UR4][R10.64+0x4] ;  /* 0x000004040a157981 */ /* 0x000ea8000c1e1900 */
[----:B------:R-:W2:Y:S01]  /*0260*/  LDG.E R28, desc[UR4][R26.64] ;  /* 0x000000041a1c7981 */ /* 0x000ea2000c1e1900 */
[----:B------:R-:W-:-:S03]  /*0270*/  IMAD.WIDE.U32 R16, R7, 0x4, R26 ;  /* 0x0000000407107825 */ /* 0x000fc600078e001a */
[----:B------:R-:W4:Y:S01]  /*0280*/  LDG.E R8, desc[UR4][R10.64+0x8] ;  /* 0x000008040a087981 */ /* 0x000f22000c1e1900 */
[----:B------:R-:W-:-:S03]  /*0290*/  IMAD.WIDE.U32 R14, R7, 0x4, R16 ;  /* 0x00000004070e7825 */ /* 0x000fc600078e0010 */
[----:B------:R-:W4:Y:S01]  /*02a0*/  LDG.E R17, desc[UR4][R16.64] ;  /* 0x0000000410117981 */ /* 0x000f22000c1e1900 */
[----:B------:R-:W-:-:S04]  /*02b0*/  IMAD.WIDE.U32 R12, R7, 0x4, R14 ;  /* 0x00000004070c7825 */ /* 0x000fc800078e000e */
[----:B0-----:R-:W-:Y:S01]  /*02c0*/  IMAD.WIDE.U32 R18, R7, 0x4, R12 ;  /* 0x0000000407127825 */ /* 0x001fe200078e000c */
[----:B------:R0:W5:Y:S04]  /*02d0*/  LDG.E R16, desc[UR4][R14.64] ;  /* 0x000000040e107981 */ /* 0x000168000c1e1900 */
[----:B------:R-:W5:Y:S04]  /*02e0*/  LDG.E R12, desc[UR4][R12.64] ;  /* 0x000000040c0c7981 */ /* 0x000f68000c1e1900 */
[----:B------:R-:W5:Y:S01]  /*02f0*/  LDG.E R13, desc[UR4][R10.64+0x18] ;  /* 0x000018040a0d7981 */ /* 0x000f62000c1e1900 */
[----:B---3--:R-:W-:-:S03]  /*0300*/  FFMA R20, R25, R29, R20 ;  /* 0x0000001d19147223 */ /* 0x008fc60000000014 */
[----:B------:R-:W5:Y:S04]  /*0310*/  LDG.E R25, desc[UR4][R10.64+0xc] ;  /* 0x00000c040a197981 */ /* 0x000f68000c1e1900 */
[----:B------:R-:W3:Y:S01]  /*0320*/  LDG.E R29, desc[UR4][R10.64+0x10] ;  /* 0x000010040a1d7981 */ /* 0x000ee2000c1e1900 */
[----:B--2---:R-:W-:Y:S01]  /*0330*/  FFMA R27, R21, R28, R20 ;  /* 0x0000001c151b7223 */ /* 0x004fe20000000014 */
[C---:B------:R-:W-:Y:S02]  /*0340*/  IMAD.WIDE.U32 R20, R7.reuse, 0x4, R18 ;  /* 0x0000000407147825 */ /* 0x040fe400078e0012 */
[----:B------:R-:W2:Y:S04]  /*0350*/  LDG.E R28, desc[UR4][R10.64+0x14] ;  /* 0x000014040a1c7981 */ /* 0x000ea8000c1e1900 */
[----:B------:R-:W2:Y:S01]  /*0360*/  LDG.E R19, desc[UR4][R18.64] ;  /* 0x0000000412137981 */ /* 0x000ea2000c1e1900 */
[----:B0-----:R-:W-:-:S03]  /*0370*/  IMAD.WIDE.U32 R14, R7, 0x4, R20 ;  /* 0x00000004070e7825 */ /* 0x001fc600078e0014 */
[----:B------:R-:W2:Y:S04]  /*0380*/  LDG.E R26, desc[UR4][R20.64] ;  /* 0x00000004141a7981 */ /* 0x000ea8000c1e1900 */
[----:B------:R-:W2:Y:S04]  /*0390*/  LDG.E R14, desc[UR4][R14.64] ;  /* 0x000000040e0e7981 */ /* 0x000ea8000c1e1900 */
[----:B------:R-:W2:Y:S01]  /*03a0*/  LDG.E R20, desc[UR4][R10.64+0x1c] ;  /* 0x00001c040a147981 */ /* 0x000ea2000c1e1900 */
[----:B----4-:R-:W-:Y:S01]  /*03b0*/  FFMA R8, R8, R17, R27 ;  /* 0x0000001108087223 */ /* 0x010fe2000000001b */
[----:B------:R-:W-:-:S04]  /*03c0*/  IADD3 R24, PT, PT, R24, 0x8, RZ ;  /* 0x0000000818187810 */ /* 0x000fc80007ffe0ff */
[----:B------:R-:W-:Y:S02]  /*03d0*/  ISETP.NE.AND P3, PT, R24, RZ, PT ;  /* 0x000000ff1800720c */ /* 0x000fe40003f65270 */
[----:B------:R-:W-:Y:S02]  /*03e0*/  IADD3 R23, PT, PT, R23, 0x8, RZ ;  /* 0x0000000817177810 */ /* 0x000fe40007ffe0ff */
[----:B------:R-:W-:Y:S01]  /*03f0*/  LEA R22, R7, R22, 0x3 ;  /* 0x0000001607167211 */ /* 0x000fe200078e18ff */
[----:B-----5:R-:W-:-:S04]  /*0400*/  FFMA R8, R25, R16, R8 ;  /* 0x0000001019087223 */ /* 0x020fc80000000008 */
[----:B---3--:R-:W-:-:S04]  /*0410*/  FFMA R29, R29, R12, R8 ;  /* 0x0000000c1d1d7223 */ /* 0x008fc80000000008 */
[----:B--2---:R-:W-:-:S04]  /*0420*/  FFMA R28, R28, R19, R29 ;  /* 0x000000131c1c7223 */ /* 0x004fc8000000001d */
[----:B------:R-:W-:-:S04]  /*0430*/  FFMA R13, R13, R26, R28 ;  /* 0x0000001a0d0d7223 */ /* 0x000fc8000000001c */
[----:B------:R-:W-:Y:S01]  /*0440*/  FFMA R20, R20, R14, R13 ;  /* 0x0000000e14147223 */ /* 0x000fe2000000000d */
[----:B------:R-:W-:Y:S06]  /*0450*/  @P3 BRA `(.L_x_1) ;  /* 0xfffffffc00603947 */ /* 0x000fec000383ffff */
[----:B------:R-:W-:-:S07]  /*0460*/  MOV R8, R3 ;  /* 0x0000000300087202 */ /* 0x000fce0000000f00 */
.L_x_0:
[----:B------:R-:W-:-:S13]  /*0470*/  ISETP.NE.AND P3, PT, R2, RZ, PT ;  /* 0x000000ff0200720c */ /* 0x000fda0003f65270 */
[----:B------:R-:W-:Y:S05]  /*0480*/  @!P3 BRA `(.L_x_2) ;  /* 0x0000000000f0b947 */ /* 0x000fea0003800000 */
[----:B------:R-:W-:Y:S01]  /*0490*/  ISETP.NE.AND P3, PT, R4, RZ, PT ;  /* 0x000000ff0400720c */ /* 0x000fe20003f65270 */
[----:B------:R-:W-:-:S12]  /*04a0*/  @!P1 BRA `(.L_x_3) ;  /* 0x00000000006c9947 */ /* 0x000fd80003800000 */
[----:B------:R-:W1:Y:S01]  /*04b0*/  LDC.64 R12, c[0x0][0x388] ;  /* 0x0000e200ff0c7b82 */ /* 0x000e620000000a00 */
[----:B------:R-:W-:Y:S01]  /*04c0*/  IMAD R19, R8, R7, R0 ;  /* 0x0000000708137224 */ /* 0x000fe200078e0200 */
[CC--:B------:R-:W-:Y:S02]  /*04d0*/  IADD3 R15, PT, PT, R9.reuse, R8.reuse, RZ ;  /* 0x00000008090f7210 */ /* 0x0c0fe40007ffe0ff */
[----:B------:R-:W-:-:S04]  /*04e0*/  IADD3 R18, P4, PT, R9, R8, RZ ;  /* 0x0000000809127210 */ /* 0x000fc80007f9e0ff */
[----:B------:R-:W2:Y:S08]  /*04f0*/  LDC.64 R16, c[0x0][0x380] ;  /* 0x0000e000ff107b82 */ /* 0x000eb00000000a00 */
[----:B------:R-:W3:Y:S01]  /*0500*/  LDC.64 R10, c[0x0][0x380] ;  /* 0x0000e000ff0a7b82 */ /* 0x000ee20000000a00 */
[----:B-1----:R-:W-:Y:S01]  /*0510*/  IMAD.WIDE R12, R19, 0x4, R12 ;  /* 0x00000004130c7825 */ /* 0x002fe200078e020c */
[----:B------:R-:W-:-:S03]  /*0520*/  IADD3.X R19, PT, PT, RZ, RZ, RZ, P4, !PT ;  /* 0x000000ffff137210 */ /* 0x000fc600027fe4ff */
[----:B--2---:R-:W-:-:S04]  /*0530*/  IMAD.WIDE.U32 R16, R15, 0x4, R16 ;  /* 0x000000040f107825 */ /* 0x004fc800078e0010 */
[----:B------:R-:W-:Y:S02]  /*0540*/  IMAD.WIDE.U32 R14, R7, 0x4, R12 ;  /* 0x00000004070e7825 */ /* 0x000fe400078e000c */
[----:B0-----:R-:W2:Y:S01]  /*0550*/  LDG.E R17, desc[UR4][R16.64] ;  /* 0x0000000410117981 */ /* 0x001ea2000c1e1900 */
[----:B---3--:R-:W-:-:S03]  /*0560*/  LEA R10, P4, R18, R10, 0x2 ;  /* 0x0000000a120a7211 */ /* 0x008fc600078810ff */
[----:B------:R-:W2:Y:S01]  /*0570*/  LDG.E R12, desc[UR4][R12.64] ;  /* 0x000000040c0c7981 */ /* 0x000ea2000c1e1900 */
[----:B------:R-:W-:Y:S01]  /*0580*/  LEA.HI.X R11, R18, R11, R19, 0x2, P4 ;  /* 0x0000000b120b7211 */ /* 0x000fe200020f1413 */
[C---:B------:R-:W-:Y:S02]  /*0590*/  IMAD.WIDE.U32 R18, R7.reuse, 0x4, R14 ;  /* 0x0000000407127825 */ /* 0x040fe400078e000e */
[----:B------:R-:W3:Y:S04]  /*05a0*/  LDG.E R14, desc[UR4][R14.64] ;  /* 0x000000040e0e7981 */ /* 0x000ee8000c1e1900 */
[----:B------:R-:W3:Y:S01]  /*05b0*/  LDG.E R24, desc[UR4][R10.64+0x4] ;  /* 0x000004040a187981 */ /* 0x000ee2000c1e1900 */
[----:B------:R-:W-:-:S03]  /*05c0*/  IMAD.WIDE.U32 R22, R7, 0x4, R18 ;  /* 0x0000000407167825 */ /* 0x000fc600078e0012 */
[----:B------:R-:W4:Y:S04]  /*05d0*/  LDG.E R18, desc[UR4][R18.64] ;  /* 0x0000000412127981 */ /* 0x000f28000c1e1900 */
[----:B------:R-:W4:Y:S04]  /*05e0*/  LDG.E R26, desc[UR4][R10.64+0x8] ;  /* 0x000008040a1a7981 */ /* 0x000f28000c1e1900 */
[----:B------:R-:W5:Y:S04]  /*05f0*/  LDG.E R22, desc[UR4][R22.64] ;  /* 0x0000000416167981 */ /* 0x000f68000c1e1900 */
[----:B------:R-:W5:Y:S01]  /*0600*/  LDG.E R28, desc[UR4][R10.64+0xc] ;  /* 0x00000c040a1c7981 */ /* 0x000f62000c1e1900 */
[----:B------:R-:W-:Y:S01]  /*0610*/  IADD3 R8, PT, PT, R8, 0x4, RZ ;  /* 0x0000000408087810 */ /* 0x000fe20007ffe0ff */
[----:B--2---:R-:W-:-:S04]  /*0620*/  FFMA R17, R17, R12, R20 ;  /* 0x0000000c11117223 */ /* 0x004fc80000000014 */
[----:B---3--:R-:W-:-:S04]  /*0630*/  FFMA R17, R24, R14, R17 ;  /* 0x0000000e18117223 */ /* 0x008fc80000000011 */
[----:B----4-:R-:W-:-:S04]  /*0640*/  FFMA R17, R26, R18, R17 ;  /* 0x000000121a117223 */ /* 0x010fc80000000011 */
[----:B-----5:R-:W-:-:S07]  /*0650*/  FFMA R20, R28, R22, R17 ;  /* 0x000000161c147223 */ /* 0x020fce0000000011 */
.L_x_3:
[----:B------:R-:W-:Y:S05]  /*0660*/  @!P3 BRA `(.L_x_2) ;  /* 0x000000000078b947 */ /* 0x000fea0003800000 */
[----:B------:R-:W-:Y:S01]  /*0670*/  ISETP.NE.AND P4, PT, R4, 0x1, PT ;  /* 0x000000010400780c */ /* 0x000fe20003f85270 */
[----:B------:R-:W1:Y:S01]  /*0680*/  LDC.64 R16, c[0x0][0x380] ;  /* 0x0000e000ff107b82 */ /* 0x000e620000000a00 */
[----:B------:R-:W-:-:S07]  /*0690*/  LOP3.LUT P3, RZ, R7, 0x1, RZ, 0xc0, !PT ;  /* 0x0000000107ff7812 */ /* 0x000fce000786c0ff */
[----:B------:R-:W2:Y:S04]  /*06a0*/  LDC.64 R18, c[0x0][0x388] ;  /* 0x0000e200ff127b82 */ /* 0x000ea80000000a00 */
[CC--:B------:R-:W-:Y:S02]  /*06b0*/  @P4 IADD3 R23, PT, PT, R9.reuse, R8.reuse, RZ ;  /* 0x0000000809174210 */ /* 0x0c0fe40007ffe0ff */
[----:B------:R-:W-:Y:S02]  /*06c0*/  @P4 IADD3 R21, P5, PT, R9, R8, RZ ;  /* 0x0000000809154210 */ /* 0x000fe40007fbe0ff */
[----:B------:R-:W3:Y:S02]  /*06d0*/  @P4 LDC.64 R10, c[0x0][0x380] ;  /* 0x0000e000ff0a4b82 */ /* 0x000ee40000000a00 */
[----:B------:R-:W-:-:S06]  /*06e0*/  @P4 IADD3.X R22, PT, PT, RZ, RZ, RZ, P5, !PT ;  /* 0x000000ffff164210 */ /* 0x000fcc0002ffe4ff */
[----:B------:R-:W4:Y:S01]  /*06f0*/  LDC.64 R12, c[0x0][0x380] ;  /* 0x0000e000ff0c7b82 */ /* 0x000f220000000a00 */
[----:B-1----:R-:W-:-:S04]  /*0700*/  @P4 IMAD.WIDE.U32 R16, R23, 0x4, R16 ;  /* 0x0000000417104825 */ /* 0x002fc800078e0010 */
[C---:B------:R-:W-:Y:S01]  /*0710*/  @P4 IMAD R23, R8.reuse, R7, R0 ;  /* 0x0000000708174224 */ /* 0x040fe200078e0200 */
[----:B------:R-:W-:Y:S01]  /*0720*/  @P4 IADD3 R8, PT, PT, R8, 0x2, RZ ;  /* 0x0000000208084810 */ /* 0x000fe20007ffe0ff */
[----:B0-----:R-:W5:Y:S01]  /*0730*/  @P4 LDG.E R17, desc[UR4][R16.64] ;  /* 0x0000000410114981 */ /* 0x001f62000c1e1900 */
[----:B------:R-:W0:Y:S01]  /*0740*/  LDC.64 R14, c[0x0][0x388] ;  /* 0x0000e200ff0e7b82 */ /* 0x000e220000000a00 */
[----:B--2---:R-:W-:Y:S01]  /*0750*/  @P4 IMAD.WIDE R18, R23, 0x4, R18 ;  /* 0x0000000417124825 */ /* 0x004fe200078e0212 */
[----:B---3--:R-:W-:-:S03]  /*0760*/  @P4 LEA R10, P5, R21, R10, 0x2 ;  /* 0x0000000a150a4211 */ /* 0x008fc600078a10ff */
[----:B------:R-:W-:Y:S01]  /*0770*/  @P3 IMAD R25, R8, R7, R0 ;  /* 0x0000000708193224 */ /* 0x000fe200078e0200 */
[----:B------:R-:W-:Y:S01]  /*0780*/  @P4 LEA.HI.X R11, R21, R11, R22, 0x2, P5 ;  /* 0x0000000b150b4211 */ /* 0x000fe200028f1416 */
[----:B------:R-:W-:Y:S01]  /*0790*/  @P4 IMAD.WIDE.U32 R22, R7, 0x4, R18 ;  /* 0x0000000407164825 */ /* 0x000fe200078e0012 */
[----:B------:R-:W-:Y:S02]  /*07a0*/  @P3 IADD3 R21, PT, PT, R9, R8, RZ ;  /* 0x0000000809153210 */ /* 0x000fe40007ffe0ff */
[----:B------:R-:W5:Y:S03]  /*07b0*/  @P4 LDG.E R8, desc[UR4][R18.64] ;  /* 0x0000000412084981 */ /* 0x000f66000c1e1900 */
[----:B----4-:R-:W-:Y:S01]  /*07c0*/  @P3 IMAD.WIDE.U32 R12, R21, 0x4, R12 ;  /* 0x00000004150c3825 */ /* 0x010fe200078e000c */
[----:B------:R-:W2:Y:S03]  /*07d0*/  @P4 LDG.E R11, desc[UR4][R10.64+0x4] ;  /* 0x000004040a0b4981 */ /* 0x000ea6000c1e1900 */
[----:B0-----:R-:W-:Y:S01]  /*07e0*/  @P3 IMAD.WIDE R14, R25, 0x4, R14 ;  /* 0x00000004190e3825 */ /* 0x001fe200078e020e */
[----:B------:R-:W2:Y:S04]  /*07f0*/  @P4 LDG.E R22, desc[UR4][R22.64] ;  /* 0x0000000416164981 */ /* 0x000ea8000c1e1900 */
[----:B------:R-:W3:Y:S04]  /*0800*/  @P3 LDG.E R13, desc[UR4][R12.64] ;  /* 0x000000040c0d3981 */ /* 0x000ee8000c1e1900 */
[----:B------:R-:W3:Y:S01]  /*0810*/  @P3 LDG.E R14, desc[UR4][R14.64] ;  /* 0x000000040e0e3981 */ /* 0x000ee2000c1e1900 */
[----:B-----5:R-:W-:-:S04]  /*0820*/  @P4 FFMA R8, R17, R8, R20 ;  /* 0x0000000811084223 */ /* 0x020fc80000000014 */
[----:B--2---:R-:W-:-:S04]  /*0830*/  @P4 FFMA R20, R11, R22, R8 ;  /* 0x000000160b144223 */ /* 0x004fc80000000008 */
[----:B---3--:R-:W-:-:S07]  /*0840*/  @P3 FFMA R20, R13, R14, R20 ;  /* 0x0000000e0d143223 */ /* 0x008fce0000000014 */
.L_x_2:
[----:B------:R-:W1:Y:S01]  /*0850*/  LDC.64 R10, c[0x0][0x390] ;  /* 0x0000e400ff0a7b82 */ /* 0x000e620000000a00 */
[----:B------:R-:W-:-:S05]  /*0860*/  IADD3 R9, PT, PT, R0, R9, RZ ;  /* 0x0000000900097210 */ /* 0x000fca0007ffe0ff */
[----:B-1----:R-:W-:-:S05]  /*0870*/  IMAD.WIDE R8, R9, 0x4, R10 ;  /* 0x0000000409087825 */ /* 0x002fca00078e020a */
[----:B0-----:R1:W-:Y:S01]  /*0880*/  STG.E desc[UR4][R8.64], R20 ;  /* 0x0000001408007986 */ /* 0x0013e2000c101904 */
[----:B------:R-:W-:Y:S05]  /*0890*/  @P2 BRA `(.L_x_4) ;  /* 0xfffffff800242947 */ /* 0x000fea000383ffff */
[----:B------:R-:W-:Y:S05]  /*08a0*/  EXIT ;  /* 0x000000000000794d */ /* 0x000fea0003800000 */
.L_x_5:
[----:B------:R-:W-:-:S00]  /*08b0*/  BRA `(.L_x_5) ;  /* 0xfffffffc00fc7947 */ /* 0x000fc0000383ffff */
[----:B------:R-:W-:-:S00]  /*08c0*/  NOP ;  /* 0x0000000000007918 */ /* 0x000fc00000000000 */
        /* <DEDUP_REMOVED lines=11> */
.L_x_12:


//--------------------- .text._Z18matrixMulRowKernelPfS_S_i --------------------------
	.section	.text._Z18matrixMulRowKernelPfS_S_i,"ax",@progbits
	.align	128
        .global         _Z18matrixMulRowKernelPfS_S_i
        .type           _Z18matrixMulRowKernelPfS_S_i,@function
        .size           _Z18matrixMulRowKernelPfS_S_i,(.L_x_13 - _Z18matrixMulRowKernelPfS_S_i)
        .other          _Z18matrixMulRowKernelPfS_S_i,@"STO_CUDA_ENTRY STV_DEFAULT"
_Z18matrixMulRowKernelPfS_S_i:
.text._Z18matrixMulRowKernelPfS_S_i:
        /* <DEDUP_REMOVED lines=9> */
[C---:B------:R-:W-:Y:S01]  /*0090*/  IADD3 R0, PT, PT, R5.reuse, -0x1, RZ ;  /* 0xffffffff05007810 */ /* 0x040fe20007ffe0ff */
[----:B------:R-:W-:Y:S01]  /*00a0*/  IMAD R2, R2, R5, RZ ;  /* 0x0000000502027224 */ /* 0x000fe200078e02ff */
[C---:B------:R-:W-:Y:S01]  /*00b0*/  LOP3.LUT R3, R5.reuse, 0x7, RZ, 0xc0, !PT ;  /* 0x0000000705037812 */ /* 0x040fe200078ec0ff */
[----:B------:R-:W0:Y:S01]  /*00c0*/  LDCU.64 UR4, c[0x0][0x358] ;  /* 0x00006b00ff0477ac */ /* 0x000e220008000a00 */
[----:B------:R-:W-:Y:S02]  /*00d0*/  ISETP.GE.U32.AND P0, PT, R0, 0x7, PT ;  /* 0x000000070000780c */ /* 0x000fe40003f06070 */
[----:B------:R-:W-:Y:S01]  /*00e0*/  LOP3.LUT R0, R5, 0x7ffffff8, RZ, 0xc0, !PT ;  /* 0x7ffffff805007812 */ /* 0x000fe200078ec0ff */
[----:B------:R-:W-:-:S03]  /*00f0*/  HFMA2 R5, -RZ, RZ, 0, 0 ;  /* 0x00000000ff057431 */ /* 0x000fc600000001ff */
[----:B------:R-:W-:-:S07]  /*0100*/  IADD3 R4, PT, PT, -R0, RZ, RZ ;  /* 0x000000ff00047210 */ /* 0x000fce0007ffe1ff */
.L_x_10:
[----:B-1----:R-:W-:Y:S02]  /*0110*/  MOV R16, RZ ;  /* 0x000000ff00107202 */ /* 0x002fe40000000f00 */
[----:B------:R-:W-:Y:S01]  /*0120*/  MOV R6, RZ ;  /* 0x000000ff00067202 */ /* 0x000fe20000000f00 */
[----:B------:R-:W-:Y:S06]  /*0130*/  @!P0 BRA `(.L_x_6) ;  /* 0x0000000000f08947 */ /* 0x000fec0003800000 */
[----:B------:R-:W1:Y:S01]  /*0140*/  LDC R8, c[0x0][0x398] ;  /* 0x0000e600ff087b82 */ /* 0x000e620000000800 */
[----:B------:R-:W-:Y:S02]  /*0150*/  MOV R16, RZ ;  /* 0x000000ff00107202 */ /* 0x000fe40000000f00 */
[----:B------:R-:W-:Y:S02]  /*0160*/  MOV R9, R2 ;  /* 0x0000000200097202 */ /* 0x000fe40000000f00 */
[-C--:B------:R-:W-:Y:S02]  /*0170*/  MOV R7, R5.reuse ;  /* 0x0000000500077202 */ /* 0x080fe40000000f00 */
[----:B------:R-:W-:Y:S02]  /*0180*/  MOV R10, R4 ;  /* 0x00000004000a7202 */ /* 0x000fe40000000f00 */
[----:B-1----:R-:W-:Y:S01]  /*0190*/  IADD3 R11, PT, PT, R5, R8, RZ ;  /* 0x00000008050b7210 */ /* 0x002fe20007ffe0ff */
[C-C-:B------:R-:W-:Y:S01]  /*01a0*/  IMAD R25, R8.reuse, 0x3, R5.reuse ;  /* 0x0000000308197824 */ /* 0x140fe200078e0205 */
[CC--:B------:R-:W-:Y:S01]  /*01b0*/  LEA R6, R8.reuse, R5.reuse, 0x1 ;  /* 0x0000000508067211 */ /* 0x0c0fe200078e08ff */
[C-C-:B------:R-:W-:Y:S01]  /*01c0*/  IMAD R29, R8.reuse, 0x5, R5.reuse ;  /* 0x00000005081d7824 */ /* 0x140fe200078e0205 */
[C---:B------:R-:W-:Y:S01]  /*01d0*/  LEA R27, R8.reuse, R5, 0x2 ;  /* 0x00000005081b7211 */ /* 0x040fe200078e10ff */
[----:B------:R-:W-:-:S02]  /*01e0*/  IMAD R24, R8, 0x6, R5 ;  /* 0x0000000608187824 */ /* 0x000fc400078e0205 */
[----:B------:R-:W-:-:S07]  /*01f0*/  IMAD R26, R8, 0x7, R5 ;  /* 0x00000007081a7824 */ /* 0x000fce00078e0205 */
.L_x_7:
[----:B------:R-:W1:Y:S08]  /*0200*/  LDC.64 R14, c[0x0][0x388] ;  /* 0x0000e200ff0e7b82 */ /* 0x000e700000000a00 */
[----:B------:R-:W2:Y:S01]  /*0210*/  LDC.64 R12, c[0x0][0x380] ;  /* 0x0000e000ff0c7b82 */ /* 0x000ea20000000a00 */
[----:B-1----:R-:W-:-:S06]  /*0220*/  IMAD.WIDE.U32 R18, R7, 0x4, R14 ;  /* 0x0000000407127825 */ /* 0x002fcc00078e000e */
[----:B0-----:R-:W3:Y:S01]  /*0230*/  LDG.E R18, desc[UR4][R18.64] ;  /* 0x0000000412127981 */ /* 0x001ee2000c1e1900 */
[----:B--2---:R-:W-:-:S05]  /*0240*/  IMAD.WIDE R12, R9, 0x4, R12 ;  /* 0x00000004090c7825 */ /* 0x004fca00078e020c */
[----:B------:R-:W3:Y:S01]  /*0250*/  LDG.E R17, desc[UR4][R12.64] ;  /* 0x000000040c117981 */ /* 0x000ee2000c1e1900 */
[----:B------:R-:W-:-:S03]  /*0260*/  IMAD.WIDE.U32 R22, R11, 0x4, R14 ;  /* 0x000000040b167825 */ /* 0x000fc600078e000e */
[----:B------:R-:W2:Y:S01]  /*0270*/  LDG.E R19, desc[UR4][R12.64+0x8] ;  /* 0x000008040c137981 */ /* 0x000ea2000c1e1900 */
[----:B------:R-:W-:-:S03]  /*0280*/  IMAD.WIDE.U32 R20, R6, 0x4, R14 ;  /* 0x0000000406147825 */ /* 0x000fc600078e000e */
[----:B------:R-:W4:Y:S04]  /*0290*/  LDG.E R22, desc[UR4][R22.64] ;  /* 0x0000000416167981 */ /* 0x000f28000c1e1900 */
[----:B------:R-:W2:Y:S04]  /*02a0*/  LDG.E R20, desc[UR4][R20.64] ;  /* 0x0000000414147981 */ /* 0x000ea8000c1e1900 */
[----:B------:R-:W5:Y:S01]  /*02b0*/  LDG.E R23, desc[UR4][R12.64+0x10] ;  /* 0x000010040c177981 */ /* 0x000f62000c1e1900 */
[----:B---3--:R-:W-:-:S03]  /*02c0*/  FFMA R17, R17, R18, R16 ;  /* 0x0000001211117223 */ /* 0x008fc60000000010 */
[----:B------:R-:W4:Y:S02]  /*02d0*/  LDG.E R16, desc[UR4][R12.64+0x4] ;  /* 0x000004040c107981 */ /* 0x000f24000c1e1900 */
[----:B----4-:R-:W-:Y:S01]  /*02e0*/  FFMA R28, R16, R22, R17 ;  /* 0x00000016101c7223 */ /* 0x010fe20000000011 */
[----:B------:R-:W-:-:S04]  /*02f0*/  IMAD.WIDE.U32 R16, R25, 0x4, R14 ;  /* 0x0000000419107825 */ /* 0x000fc800078e000e */
[----:B--2---:R-:W-:Y:S01]  /*0300*/  FFMA R28, R19, R20, R28 ;  /* 0x00000014131c7223 */ /* 0x004fe2000000001c */
[--C-:B------:R-:W-:Y:S01]  /*0310*/  IMAD.WIDE.U32 R18, R27, 0x4, R14.reuse ;  /* 0x000000041b127825 */ /* 0x100fe200078e000e */
[----:B------:R-:W2:Y:S05]  /*0320*/  LDG.E R16, desc[UR4][R16.64] ;  /* 0x0000000410107981 */ /* 0x000eaa000c1e1900 */
[----:B------:R-:W5:Y:S04]  /*0330*/  LDG.E R18, desc[UR4][R18.64] ;  /* 0x0000000412127981 */ /* 0x000f68000c1e1900 */
[----:B------:R-:W2:Y:S01]  /*0340*/  LDG.E R17, desc[UR4][R12.64+0xc] ;  /* 0x00000c040c117981 */ /* 0x000ea2000c1e1900 */
[----:B------:R-:W-:-:S03]  /*0350*/  IMAD.WIDE.U32 R20, R29, 0x4, R14 ;  /* 0x000000041d147825 */ /* 0x000fc600078e000e */
[----:B------:R-:W3:Y:S04]  /*0360*/  LDG.E R19, desc[UR4][R12.64+0x1c] ;  /* 0x00001c040c137981 */ /* 0x000ee8000c1e1900 */
[----:B------:R-:W4:Y:S01]  /*0370*/  LDG.E R20, desc[UR4][R20.64] ;  /* 0x0000000414147981 */ /* 0x000f22000c1e1900 */
[----:B--2---:R-:W-:-:S03]  /*0380*/  FFMA R28, R17, R16, R28 ;  /* 0x00000010111c7223 */ /* 0x004fc6000000001c */
[----:B------:R-:W4:Y:S01]  /*0390*/  LDG.E R17, desc[UR4][R12.64+0x14] ;  /* 0x000014040c117981 */ /* 0x000f22000c1e1900 */
[----:B-----5:R-:W-:Y:S01]  /*03a0*/  FFMA R28, R23, R18, R28 ;  /* 0x00000012171c7223 */ /* 0x020fe2000000001c */
[--C-:B------:R-:W-:Y:S02]  /*03b0*/  IMAD.WIDE.U32 R22, R24, 0x4, R14.reuse ;  /* 0x0000000418167825 */ /* 0x100fe400078e000e */
[----:B------:R-:W2:Y:S02]  /*03c0*/  LDG.E R16, desc[UR4][R12.64+0x18] ;  /* 0x000018040c107981 */ /* 0x000ea4000c1e1900 */
[----:B------:R-:W-:Y:S02]  /*03d0*/  IMAD.WIDE.U32 R14, R26, 0x4, R14 ;  /* 0x000000041a0e7825 */ /* 0x000fe400078e000e */
[----:B------:R-:W2:Y:S04]  /*03e0*/  LDG.E R22, desc[UR4][R22.64] ;  /* 0x0000000416167981 */ /* 0x000ea8000c1e1900 */
[----:B------:R-:W3:Y:S01]  /*03f0*/  LDG.E R14, desc[UR4][R14.64] ;  /* 0x000000040e0e7981 */ /* 0x000ee2000c1e1900 */
[----:B------:R-:W-:-:S04]  /*0400*/  IADD3 R10, PT, PT, R10, 0x8, RZ ;  /* 0x000000080a0a7810 */ /* 0x000fc80007ffe0ff */
[----:B------:R-:W-:Y:S01]  /*0410*/  ISETP.NE.AND P1, PT, R10, RZ, PT ;  /* 0x000000ff0a00720c */ /* 0x000fe20003f25270 */
[C---:B------:R-:W-:Y:S01]  /*0420*/  IMAD R27, R8.reuse, 0x8, R27 ;  /* 0x00000008081b7824 */ /* 0x040fe200078e021b */
[C---:B------:R-:W-:Y:S02]  /*0430*/  LEA R11, R8.reuse, R11, 0x3 ;  /* 0x0000000b080b7211 */ /* 0x040fe400078e18ff */
[C---:B------:R-:W-:Y:S02]  /*0440*/  LEA R6, R8.reuse, R6, 0x3 ;  /* 0x0000000608067211 */ /* 0x040fe400078e18ff */
[C---:B------:R-:W-:Y:S02]  /*0450*/  LEA R25, R8.reuse, R25, 0x3 ;  /* 0x0000001908197211 */ /* 0x040fe400078e18ff */
[C---:B------:R-:W-:Y:S02]  /*0460*/  LEA R29, R8.reuse, R29, 0x3 ;  /* 0x0000001d081d7211 */ /* 0x040fe400078e18ff */
[----:B------:R-:W-:-:S02]  /*0470*/  LEA R24, R8, R24, 0x3 ;  /* 0x0000001808187211 */ /* 0x000fc400078e18ff */
[C---:B------:R-:W-:Y:S02]  /*0480*/  LEA R26, R8.reuse, R26, 0x3 ;  /* 0x0000001a081a7211 */ /* 0x040fe400078e18ff */
[----:B------:R-:W-:Y:S02]  /*0490*/  LEA R7, R8, R7, 0x3 ;  /* 0x0000000708077211 */ /* 0x000fe400078e18ff */
[----:B------:R-:W-:Y:S01]  /*04a0*/  IADD3 R9, PT, PT, R9, 0x8, RZ ;  /* 0x0000000809097810 */ /* 0x000fe20007ffe0ff */
[----:B----4-:R-:W-:-:S04]  /*04b0*/  FFMA R17, R17, R20, R28 ;  /* 0x0000001411117223 */ /* 0x010fc8000000001c */
[----:B--2---:R-:W-:-:S04]  /*04c0*/  FFMA R16, R16, R22, R17 ;  /* 0x0000001610107223 */ /* 0x004fc80000000011 */
[----:B---3--:R-:W-:Y:S01]  /*04d0*/  FFMA R16, R19, R14, R16 ;  /* 0x0000000e13107223 */ /* 0x008fe20000000010 */
[----:B------:R-:W-:Y:S06]  /*04e0*/  @P1 BRA `(.L_x_7) ;  /* 0xfffffffc00441947 */ /* 0x000fec000383ffff */
[----:B------:R-:W-:-:S07]  /*04f0*/  MOV R6, R0 ;  /* 0x0000000000067202 */ /* 0x000fce0000000f00 */
.L_x_6:
[----:B------:R-:W-:-:S13]  /*0500*/  ISETP.NE.AND P1, PT, R3, RZ, PT ;  /* 0x000000ff0300720c */ /* 0x000fda0003f25270 */
[----:B------:R-:W-:Y:S05]  /*0510*/  @!P1 BRA `(.L_x_8) ;  /* 0x0000000000ec9947 */ /* 0x000fea0003800000 */
[----:B------:R-:W1:Y:S01]  /*0520*/  LDC R7, c[0x0][0x398] ;  /* 0x0000e600ff077b82 */ /* 0x000e620000000800 */
[----:B------:R-:W-:-:S04]  /*0530*/  IADD3 R8, PT, PT, R3, -0x1, RZ ;  /* 0xffffffff03087810 */ /* 0x000fc80007ffe0ff */
[----:B------:R-:W-:Y:S02]  /*0540*/  ISETP.GE.U32.AND P1, PT, R8, 0x3, PT ;  /* 0x000000030800780c */ /* 0x000fe40003f26070 */
[----:B-1----:R-:W-:-:S11]  /*0550*/  LOP3.LUT P2, R20, R7, 0x3, RZ, 0xc0, !PT ;  /* 0x0000000307147812 */ /* 0x002fd6000784c0ff */
[----:B------:R-:W-:Y:S05]  /*0560*/  @!P1 BRA `(.L_x_9) ;  /* 0x0000000000689947 */ /* 0x000fea0003800000 */
[----:B------:R-:W1:Y:S01]  /*0570*/  LDC R22, c[0x0][0x398] ;  /* 0x0000e600ff167b82 */ /* 0x000e620000000800 */
[----:B------:R-:W-:-:S07]  /*0580*/  IADD3 R13, PT, PT, R2, R6, RZ ;  /* 0x00000006020d7210 */ /* 0x000fce0007ffe0ff */
[----:B------:R-:W2:Y:S08]  /*0590*/  LDC.64 R10, c[0x0][0x388] ;  /* 0x0000e200ff0a7b82 */ /* 0x000eb00000000a00 */
[----:B------:R-:W3:Y:S01]  /*05a0*/  LDC.64 R8, c[0x0][0x380] ;  /* 0x0000e000ff087b82 */ /* 0x000ee20000000a00 */
[----:B-1----:R-:W-:-:S04]  /*05b0*/  IMAD R19, R6, R22, R5 ;  /* 0x0000001606137224 */ /* 0x002fc800078e0205 */
[C---:B------:R-:W-:Y:S02]  /*05c0*/  IMAD.IADD R15, R19.reuse, 0x1, R22 ;  /* 0x00000001130f7824 */ /* 0x040fe400078e0216 */
[----:B--2---:R-:W-:-:S03]  /*05d0*/  IMAD.WIDE.U32 R18, R19, 0x4, R10 ;  /* 0x0000000413127825 */ /* 0x004fc600078e000a */
[----:B------:R-:W-:-:S03]  /*05e0*/  IADD3 R21, PT, PT, R15, R22, RZ ;  /* 0x000000160f157210 */ /* 0x000fc60007ffe0ff */
[----:B0-----:R-:W2:Y:S01]  /*05f0*/  LDG.E R19, desc[UR4][R18.64] ;  /* 0x0000000412137981 */ /* 0x001ea2000c1e1900 */
[----:B---3--:R-:W-:-:S04]  /*0600*/  IMAD.WIDE R8, R13, 0x4, R8 ;  /* 0x000000040d087825 */ /* 0x008fc800078e0208 */
[--C-:B------:R-:W-:Y:S01]  /*0610*/  IMAD.WIDE.U32 R12, R15, 0x4, R10.reuse ;  /* 0x000000040f0c7825 */ /* 0x100fe200078e000a */
[----:B------:R-:W2:Y:S03]  /*0620*/  LDG.E R17, desc[UR4][R8.64] ;  /* 0x0000000408117981 */ /* 0x000ea6000c1e1900 */
[C-C-:B------:R-:W-:Y:S01]  /*0630*/  IMAD.WIDE.U32 R14, R21.reuse, 0x4, R10.reuse ;  /* 0x00000004150e7825 */ /* 0x140fe200078e000a */
[----:B------:R-:W-:Y:S01]  /*0640*/  IADD3 R21, PT, PT, R21, R22, RZ ;  /* 0x0000001615157210 */ /* 0x000fe20007ffe0ff */
        /* <DEDUP_REMOVED lines=12> */
.L_x_9:
[----:B------:R-:W-:Y:S05]  /*0710*/  @!P2 BRA `(.L_x_8) ;  /* 0x00000000006ca947 */ /* 0x000fea0003800000 */
[----:B------:R-:W1:Y:S01]  /*0720*/  LDC.64 R18, c[0x0][0x388] ;  /* 0x0000e200ff127b82 */ /* 0x000e620000000a00 */
[----:B------:R-:W-:Y:S02]  /*0730*/  ISETP.NE.AND P1, PT, R20, 0x1, PT ;  /* 0x000000011400780c */ /* 0x000fe40003f25270 */
[----:B------:R-:W-:-:S04]  /*0740*/  LOP3.LUT R12, R7, 0x1, RZ, 0xc0, !PT ;  /* 0x00000001070c7812 */ /* 0x000fc800078ec0ff */
[----:B------:R-:W-:Y:S01]  /*0750*/  ISETP.NE.U32.AND P2, PT, R12, 0x1, PT ;  /* 0x000000010c00780c */ /* 0x000fe20003f45070 */
[----:B------:R-:W2:Y:S06]  /*0760*/  LDC.64 R14, c[0x0][0x380] ;  /* 0x0000e000ff0e7b82 */ /* 0x000eac0000000a00 */
[----:B------:R-:W-:Y:S01]  /*0770*/  @P1 IMAD R12, R6, R7, R5 ;  /* 0x00000007060c1224 */ /* 0x000fe200078e0205 */
[----:B------:R-:W-:Y:S01]  /*0780*/  @P1 IADD3 R17, PT, PT, R2, R6, RZ ;  /* 0x0000000602111210 */ /* 0x000fe20007ffe0ff */
[----:B------:R-:W3:Y:S01]  /*0790*/  LDC.64 R8, c[0x0][0x380] ;  /* 0x0000e000ff087b82 */ /* 0x000ee20000000a00 */
[----:B------:R-:W-:-:S02]  /*07a0*/  @P1 IADD3 R6, PT, PT, R6, 0x2, RZ ;  /* 0x0000000206061810 */ /* 0x000fc40007ffe0ff */
[----:B------:R-:W-:-:S03]  /*07b0*/  @P1 IADD3 R21, PT, PT, R12, R7, RZ ;  /* 0x000000070c151210 */ /* 0x000fc60007ffe0ff */
[----:B------:R-:W-:Y:S02]  /*07c0*/  @!P2 IMAD R7, R6, R7, R5 ;  /* 0x000000070607a224 */ /* 0x000fe400078e0205 */
[----:B------:R-:W4:Y:S01]  /*07d0*/  LDC.64 R10, c[0x0][0x388] ;  /* 0x0000e200ff0a7b82 */ /* 0x000f220000000a00 */
[----:B-1----:R-:W-:-:S04]  /*07e0*/  @P1 IMAD.WIDE.U32 R12, R12, 0x4, R18 ;  /* 0x000000040c0c1825 */ /* 0x002fc800078e0012 */
[----:B------:R-:W-:Y:S02]  /*07f0*/  @P1 IMAD.WIDE.U32 R18, R21, 0x4, R18 ;  /* 0x0000000415121825 */ /* 0x000fe400078e0012 */
[----:B0-----:R-:W5:Y:S02]  /*0800*/  @P1 LDG.E R12, desc[UR4][R12.64] ;  /* 0x000000040c0c1981 */ /* 0x001f64000c1e1900 */
[----:B--2---:R-:W-:Y:S01]  /*0810*/  @P1 IMAD.WIDE R14, R17, 0x4, R14 ;  /* 0x00000004110e1825 */ /* 0x004fe200078e020e */
[----:B------:R-:W-:Y:S01]  /*0820*/  @!P2 IADD3 R17, PT, PT, R2, R6, RZ ;  /* 0x000000060211a210 */ /* 0x000fe20007ffe0ff */
[----:B------:R-:W2:Y:S04]  /*0830*/  @P1 LDG.E R18, desc[UR4][R18.64] ;  /* 0x0000000412121981 */ /* 0x000ea8000c1e1900 */
[----:B------:R-:W5:Y:S01]  /*0840*/  @P1 LDG.E R21, desc[UR4][R14.64] ;  /* 0x000000040e151981 */ /* 0x000f62000c1e1900 */
[----:B---3--:R-:W-:-:S03]  /*0850*/  @!P2 IMAD.WIDE R8, R17, 0x4, R8 ;  /* 0x000000041108a825 */ /* 0x008fc600078e0208 */
[----:B------:R-:W2:Y:S04]  /*0860*/  @P1 LDG.E R6, desc[UR4][R14.64+0x4] ;  /* 0x000004040e061981 */ /* 0x000ea8000c1e1900 */
[----:B------:R-:W3:Y:S01]  /*0870*/  @!P2 LDG.E R9, desc[UR4][R8.64] ;  /* 0x000000040809a981 */ /* 0x000ee2000c1e1900 */
[----:B----4-:R-:W-:-:S06]  /*0880*/  @!P2 IMAD.WIDE.U32 R10, R7, 0x4, R10 ;  /* 0x00000004070aa825 */ /* 0x010fcc00078e000a */
[----:B------:R-:W3:Y:S01]  /*0890*/  @!P2 LDG.E R10, desc[UR4][R10.64] ;  /* 0x000000040a0aa981 */ /* 0x000ee2000c1e1900 */
[----:B-----5:R-:W-:-:S04]  /*08a0*/  @P1 FFMA R21, R21, R12, R16 ;  /* 0x0000000c15151223 */ /* 0x020fc80000000010 */
[----:B--2---:R-:W-:-:S04]  /*08b0*/  @P1 FFMA R16, R6, R18, R21 ;  /* 0x0000001206101223 */ /* 0x004fc80000000015 */
[----:B---3--:R-:W-:-:S07]  /*08c0*/  @!P2 FFMA R16, R9, R10, R16 ;  /* 0x0000000a0910a223 */ /* 0x008fce0000000010 */
.L_x_8:
[----:B------:R-:W1:Y:S01]  /*08d0*/  LDCU UR6, c[0x0][0x398] ;  /* 0x00007300ff0677ac */ /* 0x000e620008000800 */
[----:B------:R-:W2:Y:S01]  /*08e0*/  LDC.64 R6, c[0x0][0x390] ;  /* 0x0000e400ff067b82 */ /* 0x000ea20000000a00 */
[----:B------:R-:W-:Y:S02]  /*08f0*/  IADD3 R9, PT, PT, R2, R5, RZ ;  /* 0x0000000502097210 */ /* 0x000fe40007ffe0ff */
[----:B------:R-:W-:-:S04]  /*0900*/  IADD3 R5, PT, PT, R5, 0x1, RZ ;  /* 0x0000000105057810 */ /* 0x000fc80007ffe0ff */
[----:B-1----:R-:W-:Y:S01]  /*0910*/  ISETP.NE.AND P1, PT, R5, UR6, PT ;  /* 0x0000000605007c0c */ /* 0x002fe2000bf25270 */
[----:B--2---:R-:W-:-:S05]  /*0920*/  IMAD.WIDE R6, R9, 0x4, R6 ;  /* 0x0000000409067825 */ /* 0x004fca00078e0206 */
[----:B0-----:R1:W-:Y:S07]  /*0930*/  STG.E desc[UR4][R6.64], R16 ;  /* 0x0000001006007986 */ /* 0x0013ee000c101904 */
[----:B------:R-:W-:Y:S05]  /*0940*/  @P1 BRA `(.L_x_10) ;  /* 0xfffffff400f01947 */ /* 0x000fea000383ffff */
[----:B------:R-:W-:Y:S05]  /*0950*/  EXIT ;  /* 0x000000000000794d */ /* 0x000fea0003800000 */
.L_x_11:
        /* <DEDUP_REMOVED lines=10> */
.L_x_13:


//--------------------- .nv.shared.reserved.0     --------------------------
	.section	.nv.shared.reserved.0,"aw",@nobits
	.weak		__nv_reservedSMEM_offset_0_alias
	.size		__nv_reservedSMEM_offset_0_alias, 0, 64
	.other		__nv_reservedSMEM_offset_0_alias,@"STO_CUDA_RESERVED_SHARED STV_DEFAULT"
__nv_reservedSMEM_offset_0_alias:
	.zero		0
	.zero		64


//--------------------- .nv.constant0._Z21matrixMulColumnKernelPfS_S_i --------------------------
	.section	.nv.constant0._Z21matrixMulColumnKernelPfS_S_i,"a",@progbits
	.sectionflags	@""
	.align	4
.nv.constant0._Z21matrixMulColumnKernelPfS_S_i:
	.zero		924


//--------------------- .nv.constant0._Z18matrixMulRowKernelPfS_S_i --------------------------
	.section	.nv.constant0._Z18matrixMulRowKernelPfS_S_i,"a",@progbits
	.sectionflags	@""
	.align	4
.nv.constant0._Z18matrixMulRowKernelPfS_S_i:
	.zero		924


//--------------------- SYMBOLS --------------------------

	.type		.nv.reservedSmem.offset0,@object
	.size		.nv.reservedSmem.offset0,0x4
